	.headerflags	@"EF_CUDA_TEXMODE_UNIFIED EF_CUDA_64BIT_ADDRESS EF_CUDA_SM89 EF_CUDA_VIRTUAL_SM(EF_CUDA_SM89)"
	.elftype	@"ET_EXEC"


//--------------------- .nv.info                  --------------------------
	.section	.nv.info,"",@"SHT_CUDA_INFO"
	.align	4


	//----- nvinfo : EIATTR_REGCOUNT
	.align		4
        /*0000*/ 	.byte	0x04, 0x2f
        /*0002*/ 	.short	(.L_2 - .L_1)
	.align		4
.L_1:
        /*0004*/ 	.word	index@(triton__0d1d2d3d4d5d678910de)
        /*0008*/ 	.word	0x00000020


	//----- nvinfo : EIATTR_MAX_STACK_SIZE
	.align		4
.L_2:
        /*000c*/ 	.byte	0x04, 0x23
        /*000e*/ 	.short	(.L_4 - .L_3)
	.align		4
.L_3:
        /*0010*/ 	.word	index@(triton__0d1d2d3d4d5d678910de)
        /*0014*/ 	.word	0x00000000


	//----- nvinfo : EIATTR_MIN_STACK_SIZE
	.align		4
.L_4:
        /*0018*/ 	.byte	0x04, 0x12
        /*001a*/ 	.short	(.L_6 - .L_5)
	.align		4
.L_5:
        /*001c*/ 	.word	index@(triton__0d1d2d3d4d5d678910de)
        /*0020*/ 	.word	0x00000000


	//----- nvinfo : EIATTR_FRAME_SIZE
	.align		4
.L_6:
        /*0024*/ 	.byte	0x04, 0x11
        /*0026*/ 	.short	(.L_8 - .L_7)
	.align		4
.L_7:
        /*0028*/ 	.word	index@(triton__0d1d2d3d4d5d678910de)
        /*002c*/ 	.word	0x00000000
.L_8:


//--------------------- .nv.info.triton__0d1d2d3d4d5d678910de --------------------------
	.section	.nv.info.triton__0d1d2d3d4d5d678910de,"",@"SHT_CUDA_INFO"
	.align	4


	//----- nvinfo : EIATTR_CUDA_API_VERSION
	.align		4
        /*0000*/ 	.byte	0x04, 0x37
        /*0002*/ 	.short	(.L_10 - .L_9)
.L_9:
        /*0004*/ 	.word	0x0000007b


	//----- nvinfo : EIATTR_PARAM_CBANK
	.align		4
.L_10:
        /*0008*/ 	.byte	0x04, 0x0a
        /*000a*/ 	.short	(.L_12 - .L_11)
	.align		4
.L_11:
        /*000c*/ 	.word	index@(.nv.constant0.triton__0d1d2d3d4d5d678910de)
        /*0010*/ 	.short	0x0160
        /*0012*/ 	.short	0x0044


	//----- nvinfo : EIATTR_CBANK_PARAM_SIZE
	.align		4
.L_12:
        /*0014*/ 	.byte	0x03, 0x19
        /*0016*/ 	.short	0x0044


	//----- nvinfo : EIATTR_KPARAM_INFO
	.align		4
        /*0018*/ 	.byte	0x04, 0x17
        /*001a*/ 	.short	(.L_14 - .L_13)
.L_13:
        /*001c*/ 	.word	0x00000000
        /*0020*/ 	.short	0x000a
        /*0022*/ 	.short	0x0040
        /*0024*/ 	.byte	0x00, 0xf0, 0x11, 0x00


	//----- nvinfo : EIATTR_KPARAM_INFO
	.align		4
.L_14:
        /*0028*/ 	.byte	0x04, 0x17
        /*002a*/ 	.short	(.L_16 - .L_15)
.L_15:
        /*002c*/ 	.word	0x00000000
        /*0030*/ 	.short	0x0009
        /*0032*/ 	.short	0x003c
        /*0034*/ 	.byte	0x00, 0xf0, 0x11, 0x00


	//----- nvinfo : EIATTR_KPARAM_INFO
	.align		4
.L_16:
        /*0038*/ 	.byte	0x04, 0x17
        /*003a*/ 	.short	(.L_18 - .L_17)
.L_17:
        /*003c*/ 	.word	0x00000000
        /*0040*/ 	.short	0x0008
        /*0042*/ 	.short	0x0038
        /*0044*/ 	.byte	0x00, 0xf0, 0x11, 0x00


	//----- nvinfo : EIATTR_KPARAM_INFO
	.align		4
.L_18:
        /*0048*/ 	.byte	0x04, 0x17
        /*004a*/ 	.short	(.L_20 - .L_19)
.L_19:
        /*004c*/ 	.word	0x00000000
        /*0050*/ 	.short	0x0007
        /*0052*/ 	.short	0x0034
        /*0054*/ 	.byte	0x00, 0xf0, 0x11, 0x00


	//----- nvinfo : EIATTR_KPARAM_INFO
	.align		4
.L_20:
        /*0058*/ 	.byte	0x04, 0x17
        /*005a*/ 	.short	(.L_22 - .L_21)
.L_21:
        /*005c*/ 	.word	0x00000000
        /*0060*/ 	.short	0x0006
        /*0062*/ 	.short	0x0030
        /*0064*/ 	.byte	0x00, 0xf0, 0x11, 0x00


	//----- nvinfo : EIATTR_KPARAM_INFO
	.align		4
.L_22:
        /*0068*/ 	.byte	0x04, 0x17
        /*006a*/ 	.short	(.L_24 - .L_23)
.L_23:
        /*006c*/ 	.word	0x00000000
        /*0070*/ 	.short	0x0005
        /*0072*/ 	.short	0x0028
        /*0074*/ 	.byte	0x00, 0xf0, 0x21, 0x00


	//----- nvinfo : EIATTR_KPARAM_INFO
	.align		4
.L_24:
        /*0078*/ 	.byte	0x04, 0x17
        /*007a*/ 	.short	(.L_26 - .L_25)
.L_25:
        /*007c*/ 	.word	0x00000000
        /*0080*/ 	.short	0x0004
        /*0082*/ 	.short	0x0020
        /*0084*/ 	.byte	0x00, 0xf0, 0x21, 0x00


	//----- nvinfo : EIATTR_KPARAM_INFO
	.align		4
.L_26:
        /*0088*/ 	.byte	0x04, 0x17
        /*008a*/ 	.short	(.L_28 - .L_27)
.L_27:
        /*008c*/ 	.word	0x00000000
        /*0090*/ 	.short	0x0003
        /*0092*/ 	.short	0x0018
        /*0094*/ 	.byte	0x00, 0xf0, 0x21, 0x00


	//----- nvinfo : EIATTR_KPARAM_INFO
	.align		4
.L_28:
        /*0098*/ 	.byte	0x04, 0x17
        /*009a*/ 	.short	(.L_30 - .L_29)
.L_29:
        /*009c*/ 	.word	0x00000000
        /*00a0*/ 	.short	0x0002
        /*00a2*/ 	.short	0x0010
        /*00a4*/ 	.byte	0x00, 0xf0, 0x21, 0x00


	//----- nvinfo : EIATTR_KPARAM_INFO
	.align		4
.L_30:
        /*00a8*/ 	.byte	0x04, 0x17
        /*00aa*/ 	.short	(.L_32 - .L_31)
.L_31:
        /*00ac*/ 	.word	0x00000000
        /*00b0*/ 	.short	0x0001
        /*00b2*/ 	.short	0x0008
        /*00b4*/ 	.byte	0x00, 0xf0, 0x21, 0x00


	//----- nvinfo : EIATTR_KPARAM_INFO
	.align		4
.L_32:
        /*00b8*/ 	.byte	0x04, 0x17
        /*00ba*/ 	.short	(.L_34 - .L_33)
.L_33:
        /*00bc*/ 	.word	0x00000000
        /*00c0*/ 	.short	0x0000
        /*00c2*/ 	.short	0x0000
        /*00c4*/ 	.byte	0x00, 0xf0, 0x21, 0x00


	//----- nvinfo : EIATTR_MAXREG_COUNT
	.align		4
.L_34:
        /*00c8*/ 	.byte	0x03, 0x1b
        /*00ca*/ 	.short	0x00ff


	//----- nvinfo : EIATTR_EXIT_INSTR_OFFSETS
	.align		4
        /*00cc*/ 	.byte	0x04, 0x1c
        /*00ce*/ 	.short	(.L_36 - .L_35)


	//   ....[0]....
.L_35:
        /*00d0*/ 	.word	0x00001190


	//   ....[1]....
        /*00d4*/ 	.word	0x000011b0


	//----- nvinfo : EIATTR_MAX_THREADS
	.align		4
.L_36:
        /*00d8*/ 	.byte	0x04, 0x05
        /*00da*/ 	.short	(.L_38 - .L_37)
.L_37:
        /*00dc*/ 	.word	0x00000100
        /*00e0*/ 	.word	0x00000001
        /*00e4*/ 	.word	0x00000001
.L_38:


//--------------------- .nv.rel.action            --------------------------
	.section	.nv.rel.action,"",@"SHT_CUDA_RELOCINFO"
	.align	8
	.sectionentsize	8
        /*0000*/ 	.byte	0x73, 0x00, 0x00, 0x00, 0x00, 0x00, 0x00, 0x00, 0x00, 0x00, 0x00, 0x11, 0x25, 0x00, 0x05, 0x36


//--------------------- .nv.constant0.triton__0d1d2d3d4d5d678910de --------------------------
	.section	.nv.constant0.triton__0d1d2d3d4d5d678910de,"a",@progbits
	.align	4
.nv.constant0.triton__0d1d2d3d4d5d678910de:
	.zero		420


//--------------------- .text.triton__0d1d2d3d4d5d678910de --------------------------
	.section	.text.triton__0d1d2d3d4d5d678910de,"ax",@progbits
	.sectioninfo	@"SHI_REGISTERS=32"
	.align	128
        .global         triton__0d1d2d3d4d5d678910de
        .type           triton__0d1d2d3d4d5d678910de,@function
        .size           triton__0d1d2d3d4d5d678910de,(.L_x_1 - triton__0d1d2d3d4d5d678910de)
        .other          triton__0d1d2d3d4d5d678910de,@"STO_CUDA_ENTRY STV_DEFAULT"
triton__0d1d2d3d4d5d678910de:
.text.triton__0d1d2d3d4d5d678910de:
[----:B------:R-:W-:-:S02]  /*0000*/  IMAD.MOV.U32 R1, RZ, RZ, c[0x0][0x28] ;  /* 0x00000a00ff017624 */ /* 0x000fc400078e00ff */
[----:B------:R-:W-:Y:S01]  /*0010*/  IABS R2, c[0x0][0x190] ;  /* 0x0000640000027a13 */ /* 0x000fe20000000000 */
[----:B------:R-:W0:Y:S01]  /*0020*/  S2R R0, SR_TID.X ;  /* 0x0000000000007919 */ /* 0x000e220000002100 */
[----:B------:R-:W-:Y:S01]  /*0030*/  IABS R6, c[0x0][0x194] ;  /* 0x0000650000067a13 */ /* 0x000fe20000000000 */
[----:B------:R-:W-:Y:S01]  /*0040*/  ULDC.64 UR4, c[0x0][0x118] ;  /* 0x0000460000047ab9 */ /* 0x000fe20000000a00 */
[----:B------:R-:W1:Y:S01]  /*0050*/  I2F.RP R3, R2 ;  /* 0x0000000200037306 */ /* 0x000e620000209400 */
[----:B------:R-:W2:Y:S01]  /*0060*/  S2R R7, SR_CTAID.X ;  /* 0x0000000000077919 */ /* 0x000ea20000002500 */
[----:B------:R-:W-:Y:S02]  /*0070*/  IABS R8, c[0x0][0x198] ;  /* 0x0000660000087a13 */ /* 0x000fe40000000000 */
[----:B------:R-:W-:-:S04]  /*0080*/  IABS R10, c[0x0][0x19c] ;  /* 0x00006700000a7a13 */ /* 0x000fc80000000000 */
[----:B------:R-:W3:Y:S08]  /*0090*/  I2F.RP R14, R6 ;  /* 0x00000006000e7306 */ /* 0x000ef00000209400 */
[----:B-1----:R-:W1:Y:S01]  /*00a0*/  MUFU.RCP R3, R3 ;  /* 0x0000000300037308 */ /* 0x002e620000001000 */
[----:B0-----:R-:W-:-:S07]  /*00b0*/  IMAD.SHL.U32 R0, R0, 0x2, RZ ;  /* 0x0000000200007824 */ /* 0x001fce00078e00ff */
[----:B---3--:R-:W0:Y:S01]  /*00c0*/  MUFU.RCP R14, R14 ;  /* 0x0000000e000e7308 */ /* 0x008e220000001000 */
[----:B------:R-:W-:-:S05]  /*00d0*/  LOP3.LUT R0, R0, 0x1fe, RZ, 0xc0, !PT ;  /* 0x000001fe00007812 */ /* 0x000fca00078ec0ff */
[----:B--2---:R-:W-:Y:S01]  /*00e0*/  IMAD R0, R7, 0x200, R0 ;  /* 0x0000020007007824 */ /* 0x004fe200078e0200 */
[----:B-1----:R-:W-:Y:S01]  /*00f0*/  IADD3 R4, R3, 0xffffffe, RZ ;  /* 0x0ffffffe03047810 */ /* 0x002fe20007ffe0ff */
[----:B------:R-:W-:Y:S03]  /*0100*/  I2F.RP R16, R8 ;  /* 0x0000000800107306 */ /* 0x000fe60000209400 */
[----:B------:R-:W-:Y:S02]  /*0110*/  IABS R11, R0 ;  /* 0x00000000000b7213 */ /* 0x000fe40000000000 */
[----:B------:R-:W-:Y:S02]  /*0120*/  IADD3 R7, R0, 0x1, RZ ;  /* 0x0000000100077810 */ /* 0x000fe40007ffe0ff */
[----:B0-----:R-:W-:Y:S01]  /*0130*/  IADD3 R15, R14, 0xffffffe, RZ ;  /* 0x0ffffffe0e0f7810 */ /* 0x001fe20007ffe0ff */
[----:B------:R0:W1:Y:S01]  /*0140*/  F2I.FTZ.U32.TRUNC.NTZ R5, R4 ;  /* 0x0000000400057305 */ /* 0x000062000021f000 */
[----:B------:R-:W-:-:S07]  /*0150*/  LOP3.LUT R22, R0, c[0x0][0x19c], RZ, 0x3c, !PT ;  /* 0x0000670000167a12 */ /* 0x000fce00078e3cff */
[----:B------:R-:W2:Y:S01]  /*0160*/  I2F.RP R18, R10 ;  /* 0x0000000a00127306 */ /* 0x000ea20000209400 */
[----:B0-----:R-:W-:Y:S02]  /*0170*/  IMAD.MOV.U32 R4, RZ, RZ, RZ ;  /* 0x000000ffff047224 */ /* 0x001fe400078e00ff */
[----:B-1----:R-:W-:-:S05]  /*0180*/  IMAD.MOV R9, RZ, RZ, -R5 ;  /* 0x000000ffff097224 */ /* 0x002fca00078e0a05 */
[----:B------:R0:W1:Y:S01]  /*0190*/  MUFU.RCP R17, R16 ;  /* 0x0000001000117308 */ /* 0x0000620000001000 */
[----:B------:R-:W-:Y:S01]  /*01a0*/  IMAD R3, R9, R2, RZ ;  /* 0x0000000209037224 */ /* 0x000fe200078e02ff */
[----:B------:R-:W-:-:S03]  /*01b0*/  IABS R9, R7 ;  /* 0x0000000700097213 */ /* 0x000fc60000000000 */
[----:B------:R-:W-:-:S03]  /*01c0*/  IMAD.HI.U32 R4, R5, R3, R4 ;  /* 0x0000000305047227 */ /* 0x000fc600078e0004 */
[----:B--2---:R-:W2:Y:S01]  /*01d0*/  MUFU.RCP R18, R18 ;  /* 0x0000001200127308 */ /* 0x004ea20000001000 */
[----:B0-----:R-:W-:Y:S02]  /*01e0*/  LOP3.LUT R16, RZ, c[0x0][0x190], RZ, 0x33, !PT ;  /* 0x00006400ff107a12 */ /* 0x001fe400078e33ff */
[----:B------:R-:W-:Y:S01]  /*01f0*/  IMAD.HI.U32 R5, R4, R11, RZ ;  /* 0x0000000b04057227 */ /* 0x000fe200078e00ff */
[----:B-1----:R-:W-:-:S03]  /*0200*/  IADD3 R17, R17, 0xffffffe, RZ ;  /* 0x0ffffffe11117810 */ /* 0x002fc60007ffe0ff */
[----:B------:R-:W-:Y:S02]  /*0210*/  IMAD.MOV R3, RZ, RZ, -R5 ;  /* 0x000000ffff037224 */ /* 0x000fe400078e0a05 */
[----:B------:R-:W-:Y:S01]  /*0220*/  IMAD.HI.U32 R12, R4, R9, RZ ;  /* 0x00000009040c7227 */ /* 0x000fe200078e00ff */
[----:B------:R-:W-:-:S03]  /*0230*/  LOP3.LUT R4, R0, c[0x0][0x190], RZ, 0x3c, !PT ;  /* 0x0000640000047a12 */ /* 0x000fc600078e3cff */
[----:B------:R-:W-:Y:S01]  /*0240*/  IMAD R3, R2, R3, R11 ;  /* 0x0000000302037224 */ /* 0x000fe200078e020b */
[----:B------:R-:W-:Y:S02]  /*0250*/  IADD3 R13, -R12, RZ, RZ ;  /* 0x000000ff0c0d7210 */ /* 0x000fe40007ffe1ff */
[----:B------:R-:W-:Y:S02]  /*0260*/  ISETP.GE.AND P3, PT, R4, RZ, PT ;  /* 0x000000ff0400720c */ /* 0x000fe40003f66270 */
[C---:B------:R-:W-:Y:S01]  /*0270*/  ISETP.GT.U32.AND P2, PT, R2.reuse, R3, PT ;  /* 0x000000030200720c */ /* 0x040fe20003f44070 */
[----:B------:R-:W-:Y:S01]  /*0280*/  IMAD R13, R2, R13, R9 ;  /* 0x0000000d020d7224 */ /* 0x000fe200078e0209 */
[----:B--2---:R-:W-:-:S04]  /*0290*/  IADD3 R18, R18, 0xffffffe, RZ ;  /* 0x0ffffffe12127810 */ /* 0x004fc80007ffe0ff */
[----:B------:R-:W-:-:S07]  /*02a0*/  ISETP.GT.U32.AND P4, PT, R2, R13, PT ;  /* 0x0000000d0200720c */ /* 0x000fce0003f84070 */
[----:B------:R-:W-:Y:S01]  /*02b0*/  @!P2 IMAD.IADD R3, R3, 0x1, -R2 ;  /* 0x000000010303a824 */ /* 0x000fe200078e0a02 */
[----:B------:R-:W-:-:S04]  /*02c0*/  @!P2 IADD3 R5, R5, 0x1, RZ ;  /* 0x000000010505a810 */ /* 0x000fc80007ffe0ff */
[----:B------:R-:W-:Y:S01]  /*02d0*/  ISETP.GE.U32.AND P0, PT, R3, R2, PT ;  /* 0x000000020300720c */ /* 0x000fe20003f06070 */
[----:B------:R-:W-:Y:S01]  /*02e0*/  @!P4 IMAD.IADD R13, R13, 0x1, -R2 ;  /* 0x000000010d0dc824 */ /* 0x000fe200078e0a02 */
[----:B------:R-:W0:Y:S01]  /*02f0*/  F2I.FTZ.U32.TRUNC.NTZ R3, R15 ;  /* 0x0000000f00037305 */ /* 0x000e22000021f000 */
[----:B------:R-:W-:-:S03]  /*0300*/  @!P4 IADD3 R12, R12, 0x1, RZ ;  /* 0x000000010c0cc810 */ /* 0x000fc60007ffe0ff */
[----:B------:R-:W-:Y:S02]  /*0310*/  ISETP.GE.U32.AND P1, PT, R13, R2, PT ;  /* 0x000000020d00720c */ /* 0x000fe40003f26070 */
[----:B------:R-:W-:-:S04]  /*0320*/  LOP3.LUT R2, R7, c[0x0][0x190], RZ, 0x3c, !PT ;  /* 0x0000640007027a12 */ /* 0x000fc800078e3cff */
[----:B------:R-:W-:Y:S01]  /*0330*/  ISETP.GE.AND P2, PT, R2, RZ, PT ;  /* 0x000000ff0200720c */ /* 0x000fe20003f46270 */
[----:B------:R-:W-:Y:S01]  /*0340*/  IMAD.MOV.U32 R2, RZ, RZ, RZ ;  /* 0x000000ffff027224 */ /* 0x000fe200078e00ff */
[----:B------:R-:W-:Y:S02]  /*0350*/  @P0 IADD3 R5, R5, 0x1, RZ ;  /* 0x0000000105050810 */ /* 0x000fe40007ffe0ff */
[----:B------:R-:W-:Y:S01]  /*0360*/  ISETP.NE.AND P0, PT, RZ, c[0x0][0x190], PT ;  /* 0x00006400ff007a0c */ /* 0x000fe20003f05270 */
[----:B0-----:R-:W-:Y:S02]  /*0370*/  IMAD.MOV R13, RZ, RZ, -R3 ;  /* 0x000000ffff0d7224 */ /* 0x001fe400078e0a03 */
[----:B------:R-:W-:Y:S01]  /*0380*/  @P1 IADD3 R12, R12, 0x1, RZ ;  /* 0x000000010c0c1810 */ /* 0x000fe20007ffe0ff */
[----:B------:R-:W-:Y:S02]  /*0390*/  IMAD.MOV.U32 R15, RZ, RZ, R5 ;  /* 0x000000ffff0f7224 */ /* 0x000fe400078e0005 */
[----:B------:R-:W0:Y:S01]  /*03a0*/  F2I.FTZ.U32.TRUNC.NTZ R5, R17 ;  /* 0x0000001100057305 */ /* 0x000e22000021f000 */
[----:B------:R-:W-:-:S02]  /*03b0*/  IMAD R13, R13, R6, RZ ;  /* 0x000000060d0d7224 */ /* 0x000fc400078e02ff */
[----:B------:R-:W-:Y:S01]  /*03c0*/  @!P3 IMAD.MOV R15, RZ, RZ, -R15 ;  /* 0x000000ffff0fb224 */ /* 0x000fe200078e0a0f */
[----:B------:R-:W-:Y:S01]  /*03d0*/  @!P2 IADD3 R12, -R12, RZ, RZ ;  /* 0x000000ff0c0ca210 */ /* 0x000fe20007ffe1ff */
[----:B------:R-:W-:-:S03]  /*03e0*/  IMAD.HI.U32 R3, R3, R13, R2 ;  /* 0x0000000d03037227 */ /* 0x000fc600078e0002 */
[C---:B------:R-:W-:Y:S01]  /*03f0*/  SEL R15, R16.reuse, R15, !P0 ;  /* 0x0000000f100f7207 */ /* 0x040fe20004000000 */
[----:B------:R-:W-:Y:S01]  /*0400*/  IMAD.MOV.U32 R2, RZ, RZ, c[0x0][0x194] ;  /* 0x00006500ff027624 */ /* 0x000fe200078e00ff */
[----:B------:R-:W-:Y:S01]  /*0410*/  SEL R16, R16, R12, !P0 ;  /* 0x0000000c10107207 */ /* 0x000fe20004000000 */
[----:B------:R-:W1:Y:S01]  /*0420*/  F2I.FTZ.U32.TRUNC.NTZ R13, R18 ;  /* 0x00000012000d7305 */ /* 0x000e62000021f000 */
[----:B------:R-:W-:Y:S01]  /*0430*/  IABS R19, R15 ;  /* 0x0000000f00137213 */ /* 0x000fe20000000000 */
[----:B------:R-:W-:Y:S01]  /*0440*/  IMAD R2, R2, c[0x0][0x190], RZ ;  /* 0x0000640002027a24 */ /* 0x000fe200078e02ff */
[----:B------:R-:W-:Y:S01]  /*0450*/  IABS R21, R16 ;  /* 0x0000001000157213 */ /* 0x000fe20000000000 */
[----:B0-----:R-:W-:Y:S01]  /*0460*/  IMAD.MOV R17, RZ, RZ, -R5 ;  /* 0x000000ffff117224 */ /* 0x001fe200078e0a05 */
[----:B------:R-:W-:Y:S01]  /*0470*/  ISETP.GE.AND P3, PT, R15, RZ, PT ;  /* 0x000000ff0f00720c */ /* 0x000fe20003f66270 */
[----:B------:R-:W-:Y:S01]  /*0480*/  IMAD.HI.U32 R4, R3, R19, RZ ;  /* 0x0000001303047227 */ /* 0x000fe200078e00ff */
[----:B------:R-:W-:-:S02]  /*0490*/  IABS R14, R2 ;  /* 0x00000002000e7213 */ /* 0x000fc40000000000 */
[----:B------:R-:W-:Y:S01]  /*04a0*/  ISETP.GE.AND P4, PT, R16, RZ, PT ;  /* 0x000000ff1000720c */ /* 0x000fe20003f86270 */
[----:B------:R-:W-:Y:S01]  /*04b0*/  IMAD.HI.U32 R3, R3, R21, RZ ;  /* 0x0000001503037227 */ /* 0x000fe200078e00ff */
[----:B------:R-:W0:Y:S03]  /*04c0*/  I2F.RP R20, R14 ;  /* 0x0000000e00147306 */ /* 0x000e260000209400 */
[----:B------:R-:W-:Y:S01]  /*04d0*/  IMAD.MOV R4, RZ, RZ, -R4 ;  /* 0x000000ffff047224 */ /* 0x000fe200078e0a04 */
[----:B------:R-:W-:Y:S01]  /*04e0*/  IADD3 R3, -R3, RZ, RZ ;  /* 0x000000ff03037210 */ /* 0x000fe20007ffe1ff */
[----:B------:R-:W-:Y:S02]  /*04f0*/  IMAD R17, R17, R8, RZ ;  /* 0x0000000811117224 */ /* 0x000fe400078e02ff */
[----:B------:R-:W-:Y:S02]  /*0500*/  IMAD R19, R6, R4, R19 ;  /* 0x0000000406137224 */ /* 0x000fe400078e0213 */
[----:B------:R-:W-:-:S02]  /*0510*/  IMAD.MOV.U32 R4, RZ, RZ, RZ ;  /* 0x000000ffff047224 */ /* 0x000fc400078e00ff */
[C---:B------:R-:W-:Y:S01]  /*0520*/  IMAD R21, R6.reuse, R3, R21 ;  /* 0x0000000306157224 */ /* 0x040fe200078e0215 */
[----:B------:R-:W-:Y:S01]  /*0530*/  ISETP.GT.U32.AND P0, PT, R6, R19, PT ;  /* 0x000000130600720c */ /* 0x000fe20003f04070 */
[----:B------:R-:W-:-:S03]  /*0540*/  IMAD.HI.U32 R4, R5, R17, R4 ;  /* 0x0000001105047227 */ /* 0x000fc600078e0004 */
[----:B------:R-:W-:Y:S01]  /*0550*/  ISETP.GT.U32.AND P1, PT, R6, R21, PT ;  /* 0x000000150600720c */ /* 0x000fe20003f24070 */
[----:B-1----:R-:W-:Y:S01]  /*0560*/  IMAD.MOV R12, RZ, RZ, -R13 ;  /* 0x000000ffff0c7224 */ /* 0x002fe200078e0a0d */
[----:B0-----:R-:W0:Y:S01]  /*0570*/  MUFU.RCP R20, R20 ;  /* 0x0000001400147308 */ /* 0x001e220000001000 */
[----:B------:R-:W-:-:S04]  /*0580*/  IMAD.HI.U32 R17, R4, R11, RZ ;  /* 0x0000000b04117227 */ /* 0x000fc800078e00ff */
[----:B------:R-:W-:Y:S02]  /*0590*/  IMAD.MOV.U32 R5, RZ, RZ, R12 ;  /* 0x000000ffff057224 */ /* 0x000fe400078e000c */
[----:B------:R-:W-:Y:S02]  /*05a0*/  IMAD.MOV R23, RZ, RZ, -R17 ;  /* 0x000000ffff177224 */ /* 0x000fe400078e0a11 */
[----:B------:R-:W-:Y:S01]  /*05b0*/  IMAD R3, R5, R10, RZ ;  /* 0x0000000a05037224 */ /* 0x000fe200078e02ff */
[----:B------:R-:W-:Y:S01]  /*05c0*/  LOP3.LUT R5, R0, c[0x0][0x198], RZ, 0x3c, !PT ;  /* 0x0000660000057a12 */ /* 0x000fe200078e3cff */
[----:B------:R-:W-:Y:S02]  /*05d0*/  IMAD.MOV.U32 R12, RZ, RZ, RZ ;  /* 0x000000ffff0c7224 */ /* 0x000fe400078e00ff */
[----:B------:R-:W-:Y:S01]  /*05e0*/  @!P0 IMAD.IADD R19, R19, 0x1, -R6 ;  /* 0x0000000113138824 */ /* 0x000fe200078e0a06 */
[----:B------:R-:W-:Y:S01]  /*05f0*/  ISETP.GE.AND P0, PT, R22, RZ, PT ;  /* 0x000000ff1600720c */ /* 0x000fe20003f06270 */
[----:B------:R-:W-:Y:S01]  /*0600*/  IMAD R23, R8, R23, R11 ;  /* 0x0000001708177224 */ /* 0x000fe200078e020b */
[----:B0-----:R-:W-:Y:S01]  /*0610*/  IADD3 R20, R20, 0xffffffe, RZ ;  /* 0x0ffffffe14147810 */ /* 0x001fe20007ffe0ff */
[----:B------:R-:W-:Y:S01]  /*0620*/  IMAD.HI.U32 R18, R13, R3, R12 ;  /* 0x000000030d127227 */ /* 0x000fe200078e000c */
[----:B------:R-:W-:-:S02]  /*0630*/  ISETP.GT.U32.AND P2, PT, R6, R19, PT ;  /* 0x000000130600720c */ /* 0x000fc40003f44070 */
[----:B------:R-:W-:Y:S01]  /*0640*/  ISETP.GT.U32.AND P5, PT, R8, R23, PT ;  /* 0x000000170800720c */ /* 0x000fe20003fa4070 */
[----:B------:R-:W-:Y:S01]  /*0650*/  IMAD.HI.U32 R12, R4, R9, RZ ;  /* 0x00000009040c7227 */ /* 0x000fe200078e00ff */
[----:B------:R-:W-:-:S03]  /*0660*/  LOP3.LUT R4, RZ, c[0x0][0x194], RZ, 0x33, !PT ;  /* 0x00006500ff047a12 */ /* 0x000fc600078e33ff */
[--C-:B------:R-:W-:Y:S01]  /*0670*/  @!P1 IMAD.IADD R21, R21, 0x1, -R6.reuse ;  /* 0x0000000115159824 */ /* 0x100fe200078e0a06 */
[----:B------:R-:W-:Y:S01]  /*0680*/  IADD3 R25, -R12, RZ, RZ ;  /* 0x000000ff0c197210 */ /* 0x000fe20007ffe1ff */
[----:B------:R-:W-:Y:S01]  /*0690*/  IMAD.HI.U32 R3, R18, R11, RZ ;  /* 0x0000000b12037227 */ /* 0x000fe200078e00ff */
[----:B------:R-:W-:Y:S02]  /*06a0*/  ISETP.GE.AND P1, PT, R5, RZ, PT ;  /* 0x000000ff0500720c */ /* 0x000fe40003f26270 */
[----:B------:R-:W-:Y:S01]  /*06b0*/  ISETP.GT.U32.AND P6, PT, R6, R21, PT ;  /* 0x000000150600720c */ /* 0x000fe20003fc4070 */
[C---:B------:R-:W-:Y:S01]  /*06c0*/  IMAD R25, R8.reuse, R25, R9 ;  /* 0x0000001908197224 */ /* 0x040fe200078e0209 */
[----:B------:R-:W0:Y:S01]  /*06d0*/  F2I.FTZ.U32.TRUNC.NTZ R5, R20 ;  /* 0x0000001400057305 */ /* 0x000e22000021f000 */
[----:B------:R-:W-:Y:S01]  /*06e0*/  IMAD.MOV R13, RZ, RZ, -R3 ;  /* 0x000000ffff0d7224 */ /* 0x000fe200078e0a03 */
[----:B------:R-:W-:Y:S01]  /*06f0*/  @!P5 IADD3 R17, R17, 0x1, RZ ;  /* 0x000000011111d810 */ /* 0x000fe20007ffe0ff */
[----:B------:R-:W-:Y:S01]  /*0700*/  @!P2 IMAD.IADD R19, R19, 0x1, -R6 ;  /* 0x000000011313a824 */ /* 0x000fe200078e0a06 */
[----:B------:R-:W-:Y:S01]  /*0710*/  ISETP.GT.U32.AND P2, PT, R8, R25, PT ;  /* 0x000000190800720c */ /* 0x000fe20003f44070 */
[----:B------:R-:W-:-:S02]  /*0720*/  @!P5 IMAD.IADD R23, R23, 0x1, -R8 ;  /* 0x000000011717d824 */ /* 0x000fc400078e0a08 */
[----:B------:R-:W-:Y:S02]  /*0730*/  IMAD R13, R10, R13, R11 ;  /* 0x0000000d0a0d7224 */ /* 0x000fe400078e020b */
[----:B------:R-:W-:-:S04]  /*0740*/  IMAD.HI.U32 R11, R18, R9, RZ ;  /* 0x00000009120b7227 */ /* 0x000fc800078e00ff */
[----:B------:R-:W-:Y:S01]  /*0750*/  @!P6 IMAD.IADD R21, R21, 0x1, -R6 ;  /* 0x000000011515e824 */ /* 0x000fe200078e0a06 */
[----:B------:R-:W-:Y:S01]  /*0760*/  ISETP.GE.U32.AND P6, PT, R23, R8, PT ;  /* 0x000000081700720c */ /* 0x000fe20003fc6070 */
[----:B------:R-:W-:Y:S01]  /*0770*/  @!P3 IMAD.MOV R19, RZ, RZ, -R19 ;  /* 0x000000ffff13b224 */ /* 0x000fe200078e0a13 */
[----:B------:R-:W-:Y:S01]  /*0780*/  IADD3 R6, -R11, RZ, RZ ;  /* 0x000000ff0b067210 */ /* 0x000fe20007ffe1ff */
[----:B------:R-:W-:Y:S01]  /*0790*/  @!P4 IMAD.MOV R21, RZ, RZ, -R21 ;  /* 0x000000ffff15c224 */ /* 0x000fe200078e0a15 */
[----:B------:R-:W-:Y:S01]  /*07a0*/  ISETP.NE.AND P3, PT, RZ, c[0x0][0x194], PT ;  /* 0x00006500ff007a0c */ /* 0x000fe20003f65270 */
[----:B------:R-:W-:Y:S01]  /*07b0*/  @!P2 IMAD.IADD R25, R25, 0x1, -R8 ;  /* 0x000000011919a824 */ /* 0x000fe200078e0a08 */
[----:B------:R-:W-:Y:S01]  /*07c0*/  @!P2 IADD3 R12, R12, 0x1, RZ ;  /* 0x000000010c0ca810 */ /* 0x000fe20007ffe0ff */
[----:B------:R-:W-:Y:S01]  /*07d0*/  IMAD R9, R10, R6, R9 ;  /* 0x000000060a097224 */ /* 0x000fe200078e0209 */
[C---:B------:R-:W-:Y:S01]  /*07e0*/  SEL R6, R4.reuse, R19, !P3 ;  /* 0x0000001304067207 */ /* 0x040fe20005800000 */
[----:B0-----:R-:W-:Y:S01]  /*07f0*/  IMAD.MOV R19, RZ, RZ, -R5 ;  /* 0x000000ffff137224 */ /* 0x001fe200078e0a05 */
[----:B------:R-:W-:Y:S01]  /*0800*/  SEL R18, R4, R21, !P3 ;  /* 0x0000001504127207 */ /* 0x000fe20005800000 */
[----:B------:R-:W-:Y:S01]  /*0810*/  IMAD.MOV R16, RZ, RZ, -R16 ;  /* 0x000000ffff107224 */ /* 0x000fe200078e0a10 */
[----:B------:R-:W-:Y:S01]  /*0820*/  LOP3.LUT R4, R7, c[0x0][0x198], RZ, 0x3c, !PT ;  /* 0x0000660007047a12 */ /* 0x000fe200078e3cff */
[----:B------:R-:W-:Y:S01]  /*0830*/  IMAD R19, R19, R14, RZ ;  /* 0x0000000e13137224 */ /* 0x000fe200078e02ff */
[----:B------:R-:W-:Y:S01]  /*0840*/  @P6 IADD3 R17, R17, 0x1, RZ ;  /* 0x0000000111116810 */ /* 0x000fe20007ffe0ff */
[----:B------:R-:W-:Y:S01]  /*0850*/  IMAD.MOV R15, RZ, RZ, -R15 ;  /* 0x000000ffff0f7224 */ /* 0x000fe200078e0a0f */
[----:B------:R-:W-:-:S02]  /*0860*/  ISETP.GE.AND P5, PT, R4, RZ, PT ;  /* 0x000000ff0400720c */ /* 0x000fc40003fa6270 */
[----:B------:R-:W-:Y:S01]  /*0870*/  ISETP.GE.U32.AND P4, PT, R25, R8, PT ;  /* 0x000000081900720c */ /* 0x000fe20003f86070 */
[----:B------:R-:W-:Y:S01]  /*0880*/  @!P1 IMAD.MOV R17, RZ, RZ, -R17 ;  /* 0x000000ffff119224 */ /* 0x000fe200078e0a11 */
[----:B------:R-:W-:Y:S02]  /*0890*/  LOP3.LUT R4, R7, c[0x0][0x19c], RZ, 0x3c, !PT ;  /* 0x0000670007047a12 */ /* 0x000fe400078e3cff */
[C---:B------:R-:W-:Y:S02]  /*08a0*/  ISETP.GT.U32.AND P6, PT, R10.reuse, R9, PT ;  /* 0x000000090a00720c */ /* 0x040fe40003fc4070 */
[----:B------:R-:W-:Y:S02]  /*08b0*/  ISETP.GT.U32.AND P3, PT, R10, R13, PT ;  /* 0x0000000d0a00720c */ /* 0x000fe40003f64070 */
[----:B------:R-:W-:Y:S01]  /*08c0*/  ISETP.GE.AND P2, PT, R4, RZ, PT ;  /* 0x000000ff0400720c */ /* 0x000fe20003f46270 */
[----:B------:R-:W-:-:S04]  /*08d0*/  IMAD.MOV.U32 R4, RZ, RZ, RZ ;  /* 0x000000ffff047224 */ /* 0x000fc800078e00ff */
[----:B------:R-:W-:Y:S01]  /*08e0*/  IMAD.HI.U32 R8, R5, R19, R4 ;  /* 0x0000001305087227 */ /* 0x000fe200078e0004 */
[----:B------:R-:W-:Y:S02]  /*08f0*/  @P4 IADD3 R12, R12, 0x1, RZ ;  /* 0x000000010c0c4810 */ /* 0x000fe40007ffe0ff */
[----:B------:R-:W-:Y:S01]  /*0900*/  IABS R4, R2 ;  /* 0x0000000200047213 */ /* 0x000fe20000000000 */
[----:B------:R-:W-:Y:S01]  /*0910*/  IMAD R5, R16, c[0x0][0x190], R7 ;  /* 0x0000640010057a24 */ /* 0x000fe200078e0207 */
[----:B------:R-:W-:Y:S01]  /*0920*/  @!P6 IADD3 R11, R11, 0x1, RZ ;  /* 0x000000010b0be810 */ /* 0x000fe20007ffe0ff */
[----:B------:R-:W-:Y:S01]  /*0930*/  IMAD R7, R15, c[0x0][0x190], R0 ;  /* 0x000064000f077a24 */ /* 0x000fe200078e0200 */
[-C--:B------:R-:W-:Y:S01]  /*0940*/  @!P3 IADD3 R13, R13, -R10.reuse, RZ ;  /* 0x8000000a0d0db210 */ /* 0x080fe20007ffe0ff */
[----:B------:R-:W-:Y:S01]  /*0950*/  @!P6 IMAD.IADD R9, R9, 0x1, -R10 ;  /* 0x000000010909e824 */ /* 0x000fe200078e0a0a */
[----:B------:R-:W-:Y:S01]  /*0960*/  @!P3 IADD3 R3, R3, 0x1, RZ ;  /* 0x000000010303b810 */ /* 0x000fe20007ffe0ff */
[----:B------:R-:W-:Y:S01]  /*0970*/  IMAD R7, R6, c[0x0][0x190], R7 ;  /* 0x0000640006077a24 */ /* 0x000fe200078e0207 */
[-C--:B------:R-:W-:Y:S01]  /*0980*/  ISETP.GE.U32.AND P4, PT, R13, R10.reuse, PT ;  /* 0x0000000a0d00720c */ /* 0x080fe20003f86070 */
[----:B------:R-:W-:Y:S01]  /*0990*/  @!P5 IMAD.MOV R12, RZ, RZ, -R12 ;  /* 0x000000ffff0cd224 */ /* 0x000fe200078e0a0c */
[----:B------:R-:W-:Y:S01]  /*09a0*/  ISETP.GE.U32.AND P1, PT, R9, R10, PT ;  /* 0x0000000a0900720c */ /* 0x000fe20003f26070 */
[----:B------:R-:W-:Y:S01]  /*09b0*/  IMAD R5, R18, c[0x0][0x190], R5 ;  /* 0x0000640012057a24 */ /* 0x000fe200078e0205 */
[----:B------:R-:W-:-:S02]  /*09c0*/  ISETP.NE.AND P5, PT, RZ, c[0x0][0x198], PT ;  /* 0x00006600ff007a0c */ /* 0x000fc40003fa5270 */
[----:B------:R-:W-:Y:S02]  /*09d0*/  LOP3.LUT R6, RZ, c[0x0][0x198], RZ, 0x33, !PT ;  /* 0x00006600ff067a12 */ /* 0x000fe400078e33ff */
[----:B------:R-:W-:Y:S02]  /*09e0*/  IADD3 R10, RZ, -R4, RZ ;  /* 0x80000004ff0a7210 */ /* 0x000fe40007ffe0ff */
[----:B------:R-:W-:Y:S02]  /*09f0*/  IABS R15, R7 ;  /* 0x00000007000f7213 */ /* 0x000fe40000000000 */
[----:B------:R-:W-:Y:S01]  /*0a00*/  SEL R4, R6, R17, !P5 ;  /* 0x0000001106047207 */ /* 0x000fe20006800000 */
[----:B------:R-:W-:Y:S01]  /*0a10*/  IMAD.MOV.U32 R17, RZ, RZ, R10 ;  /* 0x000000ffff117224 */ /* 0x000fe200078e000a */
[----:B------:R-:W-:Y:S01]  /*0a20*/  IABS R9, R5 ;  /* 0x0000000500097213 */ /* 0x000fe20000000000 */
[----:B------:R-:W-:Y:S01]  /*0a30*/  IMAD.HI.U32 R10, R8, R15, RZ ;  /* 0x0000000f080a7227 */ /* 0x000fe200078e00ff */
[----:B------:R-:W-:-:S02]  /*0a40*/  SEL R12, R6, R12, !P5 ;  /* 0x0000000c060c7207 */ /* 0x000fc40006800000 */
[----:B------:R-:W-:Y:S01]  /*0a50*/  @P1 IADD3 R11, R11, 0x1, RZ ;  /* 0x000000010b0b1810 */ /* 0x000fe20007ffe0ff */
[----:B------:R-:W-:Y:S01]  /*0a60*/  IMAD.HI.U32 R6, R8, R9, RZ ;  /* 0x0000000908067227 */ /* 0x000fe200078e00ff */
[----:B------:R-:W-:Y:S02]  /*0a70*/  @P4 IADD3 R3, R3, 0x1, RZ ;  /* 0x0000000103034810 */ /* 0x000fe40007ffe0ff */
[----:B------:R-:W-:Y:S01]  /*0a80*/  ISETP.NE.AND P3, PT, RZ, c[0x0][0x19c], PT ;  /* 0x00006700ff007a0c */ /* 0x000fe20003f65270 */
[-C--:B------:R-:W-:Y:S01]  /*0a90*/  IMAD R15, R10, R17.reuse, R15 ;  /* 0x000000110a0f7224 */ /* 0x080fe200078e020f */
[----:B------:R-:W-:Y:S01]  /*0aa0*/  LOP3.LUT R16, RZ, c[0x0][0x19c], RZ, 0x33, !PT ;  /* 0x00006700ff107a12 */ /* 0x000fe200078e33ff */
[----:B------:R-:W-:Y:S02]  /*0ab0*/  IMAD R17, R6, R17, R9 ;  /* 0x0000001106117224 */ /* 0x000fe400078e0209 */
[----:B------:R-:W-:Y:S01]  /*0ac0*/  @!P2 IMAD.MOV R11, RZ, RZ, -R11 ;  /* 0x000000ffff0ba224 */ /* 0x000fe200078e0a0b */
[----:B------:R-:W-:Y:S01]  /*0ad0*/  ISETP.GT.U32.AND P1, PT, R14, R15, PT ;  /* 0x0000000f0e00720c */ /* 0x000fe20003f24070 */
[----:B------:R-:W-:Y:S01]  /*0ae0*/  IMAD.HI R8, R4, 0x2e8ba2e9, RZ ;  /* 0x2e8ba2e904087827 */ /* 0x000fe200078e02ff */
[----:B------:R-:W-:-:S02]  /*0af0*/  ISETP.GT.U32.AND P2, PT, R14, R17, PT ;  /* 0x000000110e00720c */ /* 0x000fc40003f44070 */
[----:B------:R-:W-:Y:S01]  /*0b00*/  SEL R9, R16, R11, !P3 ;  /* 0x0000000b10097207 */ /* 0x000fe20005800000 */
[----:B------:R-:W-:Y:S01]  /*0b10*/  @!P0 IMAD.MOV R3, RZ, RZ, -R3 ;  /* 0x000000ffff038224 */ /* 0x000fe200078e0a03 */
[----:B------:R-:W-:Y:S01]  /*0b20*/  SHF.R.U32.HI R11, RZ, 0x1f, R8 ;  /* 0x0000001fff0b7819 */ /* 0x000fe20000011608 */
[----:B------:R-:W-:-:S03]  /*0b30*/  IMAD.HI R13, R12, 0x2e8ba2e9, RZ ;  /* 0x2e8ba2e90c0d7827 */ /* 0x000fc600078e02ff */
[----:B------:R-:W-:Y:S01]  /*0b40*/  SEL R3, R16, R3, !P3 ;  /* 0x0000000310037207 */ /* 0x000fe20005800000 */
[----:B------:R-:W-:Y:S01]  /*0b50*/  IMAD.HI R16, R9, 0x66666667, RZ ;  /* 0x6666666709107827 */ /* 0x000fe200078e02ff */
[----:B------:R-:W-:Y:S02]  /*0b60*/  LEA.HI.SX32 R11, R8, R11, 0x1e ;  /* 0x0000000b080b7211 */ /* 0x000fe400078ff2ff */
[----:B------:R-:W-:Y:S01]  /*0b70*/  SHF.R.U32.HI R8, RZ, 0x1f, R13 ;  /* 0x0000001fff087819 */ /* 0x000fe2000001160d */
[----:B------:R-:W-:Y:S01]  /*0b80*/  @!P1 IMAD.IADD R15, R15, 0x1, -R14 ;  /* 0x000000010f0f9824 */ /* 0x000fe200078e0a0e */
[----:B------:R-:W-:Y:S01]  /*0b90*/  SHF.R.U32.HI R19, RZ, 0x1f, R16 ;  /* 0x0000001fff137819 */ /* 0x000fe20000011610 */
[----:B------:R-:W-:Y:S01]  /*0ba0*/  @!P2 IMAD.IADD R17, R17, 0x1, -R14 ;  /* 0x000000011111a824 */ /* 0x000fe200078e0a0e */
[----:B------:R-:W-:Y:S02]  /*0bb0*/  LEA.HI.SX32 R13, R13, R8, 0x1e ;  /* 0x000000080d0d7211 */ /* 0x000fe400078ff2ff */
[----:B------:R-:W-:-:S02]  /*0bc0*/  ISETP.GE.U32.AND P4, PT, R15, R14, PT ;  /* 0x0000000e0f00720c */ /* 0x000fc40003f86070 */
[----:B------:R-:W-:Y:S02]  /*0bd0*/  LOP3.LUT R8, R7, R2, RZ, 0x3c, !PT ;  /* 0x0000000207087212 */ /* 0x000fe400078e3cff */
[----:B------:R-:W-:Y:S01]  /*0be0*/  ISETP.GE.U32.AND P5, PT, R17, R14, PT ;  /* 0x0000000e1100720c */ /* 0x000fe20003fa6070 */
[----:B------:R-:W-:Y:S01]  /*0bf0*/  IMAD R14, R11, -0x16, R4 ;  /* 0xffffffea0b0e7824 */ /* 0x000fe200078e0204 */
[----:B------:R-:W-:Y:S01]  /*0c00*/  LEA.HI.SX32 R15, R16, R19, 0x1c ;  /* 0x00000013100f7211 */ /* 0x000fe200078fe2ff */
[----:B------:R-:W-:Y:S01]  /*0c10*/  IMAD R19, R13, -0x16, R12 ;  /* 0xffffffea0d137824 */ /* 0x000fe200078e020c */
[----:B------:R-:W-:Y:S01]  /*0c20*/  LOP3.LUT R16, R5, R2, RZ, 0x3c, !PT ;  /* 0x0000000205107212 */ /* 0x000fe200078e3cff */
[----:B------:R-:W-:Y:S01]  /*0c30*/  IMAD.HI R13, R3, 0x66666667, RZ ;  /* 0x66666667030d7827 */ /* 0x000fe200078e02ff */
[----:B------:R-:W-:Y:S02]  /*0c40*/  ISETP.GE.AND P0, PT, R8, RZ, PT ;  /* 0x000000ff0800720c */ /* 0x000fe40003f06270 */
[----:B------:R-:W-:Y:S01]  /*0c50*/  ISETP.GE.AND P3, PT, R16, RZ, PT ;  /* 0x000000ff1000720c */ /* 0x000fe20003f66270 */
[----:B------:R-:W-:Y:S01]  /*0c60*/  IMAD.MOV.U32 R8, RZ, RZ, RZ ;  /* 0x000000ffff087224 */ /* 0x000fe200078e00ff */
[----:B------:R-:W-:-:S02]  /*0c70*/  @!P1 IADD3 R10, R10, 0x1, RZ ;  /* 0x000000010a0a9810 */ /* 0x000fc40007ffe0ff */
[----:B------:R-:W-:Y:S02]  /*0c80*/  @!P2 IADD3 R6, R6, 0x1, RZ ;  /* 0x000000010606a810 */ /* 0x000fe40007ffe0ff */
[----:B------:R-:W-:Y:S02]  /*0c90*/  @P4 IADD3 R10, R10, 0x1, RZ ;  /* 0x000000010a0a4810 */ /* 0x000fe40007ffe0ff */
[----:B------:R-:W-:Y:S02]  /*0ca0*/  @P5 IADD3 R6, R6, 0x1, RZ ;  /* 0x0000000106065810 */ /* 0x000fe40007ffe0ff */
[----:B------:R-:W-:Y:S01]  /*0cb0*/  ISETP.NE.AND P1, PT, R2, RZ, PT ;  /* 0x000000ff0200720c */ /* 0x000fe20003f25270 */
[----:B------:R-:W-:Y:S01]  /*0cc0*/  @!P0 IMAD.MOV R10, RZ, RZ, -R10 ;  /* 0x000000ffff0a8224 */ /* 0x000fe200078e0a0a */
[----:B------:R-:W-:Y:S01]  /*0cd0*/  LOP3.LUT R11, RZ, R2, RZ, 0x33, !PT ;  /* 0x00000002ff0b7212 */ /* 0x000fe200078e33ff */
[----:B------:R-:W-:Y:S01]  /*0ce0*/  @!P3 IMAD.MOV R6, RZ, RZ, -R6 ;  /* 0x000000ffff06b224 */ /* 0x000fe200078e0a06 */
[----:B------:R-:W-:-:S02]  /*0cf0*/  ISETP.GE.AND P2, PT, R0, c[0x0][0x1a0], PT ;  /* 0x0000680000007a0c */ /* 0x000fc40003f46270 */
[----:B------:R-:W-:Y:S02]  /*0d00*/  SHF.R.U32.HI R12, RZ, 0x1f, R13 ;  /* 0x0000001fff0c7819 */ /* 0x000fe4000001160d */
[----:B------:R-:W-:Y:S02]  /*0d10*/  MOV R4, 0x4 ;  /* 0x0000000400047802 */ /* 0x000fe40000000f00 */
[----:B------:R-:W-:Y:S02]  /*0d20*/  SEL R21, R11, R10, !P1 ;  /* 0x0000000a0b157207 */ /* 0x000fe40004800000 */
[----:B------:R-:W-:Y:S01]  /*0d30*/  LEA.HI.SX32 R13, R13, R12, 0x1c ;  /* 0x0000000c0d0d7211 */ /* 0x000fe200078fe2ff */
[----:B------:R-:W-:Y:S01]  /*0d40*/  IMAD.WIDE R16, R15, R4, c[0x0][0x170] ;  /* 0x00005c000f107625 */ /* 0x000fe200078e0204 */
[----:B------:R-:W-:Y:S02]  /*0d50*/  SEL R6, R11, R6, !P1 ;  /* 0x000000060b067207 */ /* 0x000fe40004800000 */
[----:B------:R-:W-:Y:S01]  /*0d60*/  MOV R10, RZ ;  /* 0x000000ff000a7202 */ /* 0x000fe20000000f00 */
[----:B------:R-:W-:Y:S01]  /*0d70*/  IMAD.IADD R11, R14, 0x1, R21 ;  /* 0x000000010e0b7824 */ /* 0x000fe200078e0215 */
[----:B------:R0:W2:Y:S01]  /*0d80*/  @!P2 LDG.E.EL R8, [R16.64] ;  /* 0x000000041008a981 */ /* 0x0000a2000c2e1900 */
[----:B------:R-:W-:-:S04]  /*0d90*/  IMAD.WIDE R20, R13, R4, c[0x0][0x170] ;  /* 0x00005c000d147625 */ /* 0x000fc800078e0204 */
[----:B------:R-:W-:Y:S01]  /*0da0*/  IMAD.IADD R12, R19, 0x1, R6 ;  /* 0x00000001130c7824 */ /* 0x000fe200078e0206 */
[----:B------:R1:W3:Y:S01]  /*0db0*/  @!P2 LDG.E.EL R10, [R20.64] ;  /* 0x00000004140aa981 */ /* 0x0002e2000c2e1900 */
[----:B------:R-:W-:Y:S02]  /*0dc0*/  IMAD R14, R2, 0x500, RZ ;  /* 0x00000500020e7824 */ /* 0x000fe400078e02ff */
[-C--:B------:R-:W-:Y:S02]  /*0dd0*/  IMAD R6, R3, R2.reuse, R7 ;  /* 0x0000000203067224 */ /* 0x080fe400078e0207 */
[----:B------:R-:W-:Y:S02]  /*0de0*/  IMAD R5, R9, R2, R5 ;  /* 0x0000000209057224 */ /* 0x000fe400078e0205 */
[-C--:B------:R-:W-:Y:S02]  /*0df0*/  IMAD R25, R11, R14.reuse, R6 ;  /* 0x0000000e0b197224 */ /* 0x080fe400078e0206 */
[----:B------:R-:W-:-:S02]  /*0e00*/  IMAD R5, R12, R14, R5 ;  /* 0x0000000e0c057224 */ /* 0x000fc400078e0205 */
[----:B0-----:R-:W-:Y:S01]  /*0e10*/  IMAD.MOV.U32 R16, RZ, RZ, 0x2 ;  /* 0x00000002ff107424 */ /* 0x001fe200078e00ff */
[----:B------:R-:W-:Y:S02]  /*0e20*/  PRMT R11, RZ, 0x7610, R11 ;  /* 0x00007610ff0b7816 */ /* 0x000fe4000000000b */
[----:B------:R-:W-:Y:S01]  /*0e30*/  PRMT R17, RZ, 0x7610, R17 ;  /* 0x00007610ff117816 */ /* 0x000fe20000000011 */
[----:B------:R-:W-:-:S04]  /*0e40*/  IMAD.WIDE R26, R5, R16, c[0x0][0x160] ;  /* 0x00005800051a7625 */ /* 0x000fc800078e0210 */
[----:B------:R-:W-:Y:S01]  /*0e50*/  IMAD.WIDE R24, R25, R16, c[0x0][0x160] ;  /* 0x0000580019187625 */ /* 0x000fe200078e0210 */
[----:B------:R0:W4:Y:S03]  /*0e60*/  @!P2 LDG.E.EL.U16 R11, [R26.64] ;  /* 0x000000041a0ba981 */ /* 0x000126000c2e1500 */
[----:B------:R-:W-:Y:S01]  /*0e70*/  IMAD.MOV.U32 R18, RZ, RZ, RZ ;  /* 0x000000ffff127224 */ /* 0x000fe200078e00ff */
[----:B------:R-:W5:Y:S01]  /*0e80*/  @!P2 LDG.E.EL.U16 R17, [R24.64] ;  /* 0x000000041811a981 */ /* 0x000f62000c2e1500 */
[----:B------:R-:W-:Y:S01]  /*0e90*/  IMAD.WIDE R28, R15, R4, c[0x0][0x168] ;  /* 0x00005a000f1c7625 */ /* 0x000fe200078e0204 */
[----:B------:R-:W-:-:S03]  /*0ea0*/  PRMT R22, RZ, 0x7610, R22 ;  /* 0x00007610ff167816 */ /* 0x000fc60000000016 */
[----:B------:R-:W-:Y:S01]  /*0eb0*/  IMAD.MOV.U32 R23, RZ, RZ, RZ ;  /* 0x000000ffff177224 */ /* 0x000fe200078e00ff */
[----:B-1----:R-:W-:Y:S01]  /*0ec0*/  PRMT R21, RZ, 0x7610, R21 ;  /* 0x00007610ff157816 */ /* 0x002fe20000000015 */
[----:B------:R-:W-:Y:S01]  /*0ed0*/  IMAD.WIDE R4, R13, R4, c[0x0][0x168] ;  /* 0x00005a000d047625 */ /* 0x000fe200078e0204 */
[----:B------:R-:W-:Y:S01]  /*0ee0*/  PRMT R20, RZ, 0x7610, R20 ;  /* 0x00007610ff147816 */ /* 0x000fe20000000014 */
[----:B------:R-:W5:Y:S01]  /*0ef0*/  @!P2 LDG.E.EL R18, [R28.64] ;  /* 0x000000041c12a981 */ /* 0x000f62000c2e1900 */
[----:B------:R-:W-:Y:S01]  /*0f00*/  PRMT R19, RZ, 0x7610, R19 ;  /* 0x00007610ff137816 */ /* 0x000fe20000000013 */
[CC--:B------:R-:W-:Y:S02]  /*0f10*/  IMAD.WIDE R6, R9.reuse, R16.reuse, c[0x0][0x178] ;  /* 0x00005e0009067625 */ /* 0x0c0fe400078e0210 */
[----:B------:R-:W5:Y:S02]  /*0f20*/  @!P2 LDG.E.EL R23, [R4.64] ;  /* 0x000000040417a981 */ /* 0x000f64000c2e1900 */
[----:B------:R-:W-:-:S02]  /*0f30*/  IMAD.WIDE R14, R9, R16, c[0x0][0x180] ;  /* 0x00006000090e7625 */ /* 0x000fc400078e0210 */
[----:B------:R-:W5:Y:S02]  /*0f40*/  @!P2 LDG.E.EL.U16 R22, [R6.64] ;  /* 0x000000040616a981 */ /* 0x000f64000c2e1500 */
[CC--:B------:R-:W-:Y:S02]  /*0f50*/  IMAD.WIDE R12, R3.reuse, R16.reuse, c[0x0][0x178] ;  /* 0x00005e00030c7625 */ /* 0x0c0fe400078e0210 */
[----:B------:R-:W5:Y:S02]  /*0f60*/  @!P2 LDG.E.EL.U16 R21, [R14.64] ;  /* 0x000000040e15a981 */ /* 0x000f64000c2e1500 */
[----:B0-----:R-:W-:Y:S02]  /*0f70*/  IMAD.WIDE R26, R3, R16, c[0x0][0x180] ;  /* 0x00006000031a7625 */ /* 0x001fe400078e0210 */
[----:B------:R-:W5:Y:S04]  /*0f80*/  @!P2 LDG.E.EL.U16 R20, [R12.64] ;  /* 0x000000040c14a981 */ /* 0x000f68000c2e1500 */
[----:B------:R-:W5:Y:S01]  /*0f90*/  @!P2 LDG.E.EL.U16 R19, [R26.64] ;  /* 0x000000041a13a981 */ /* 0x000f62000c2e1500 */
[----:B------:R-:W-:-:S05]  /*0fa0*/  IMAD R2, R2, 0x370, RZ ;  /* 0x0000037002027824 */ /* 0x000fca00078e02ff */
[----:B------:R-:W-:-:S04]  /*0fb0*/  I2FP.F32.S32 R2, R2 ;  /* 0x0000000200027245 */ /* 0x000fc80000201400 */
[----:B------:R-:W-:-:S04]  /*0fc0*/  FSETP.GEU.AND P0, PT, R2, RZ, PT ;  /* 0x000000ff0200720b */ /* 0x000fc80003f0e000 */
[----:B------:R-:W-:-:S04]  /*0fd0*/  FSEL R2, R2, RZ, P0 ;  /* 0x000000ff02027208 */ /* 0x000fc80000000000 */
[C---:B------:R-:W-:Y:S02]  /*0fe0*/  FSETP.GT.AND P0, PT, |R2|.reuse, 8.50705917302346158658e+37, PT ;  /* 0x7e8000000200780b */ /* 0x040fe40003f04200 */
[----:B------:R-:W-:-:S11]  /*0ff0*/  FSETP.GEU.AND P1, PT, |R2|, 1.175494350822287508e-38, PT ;  /* 0x008000000200780b */ /* 0x000fd60003f2e200 */
[----:B------:R-:W-:-:S04]  /*1000*/  @P0 FMUL R2, R2, 0.25 ;  /* 0x3e80000002020820 */ /* 0x000fc80000400000 */
[----:B------:R-:W-:-:S04]  /*1010*/  @!P1 FMUL R2, R2, 16777216 ;  /* 0x4b80000002029820 */ /* 0x000fc80000400000 */
[----:B------:R-:W0:Y:S01]  /*1020*/  MUFU.RCP R3, R2 ;  /* 0x0000000200037308 */ /* 0x000e220000001000 */
[----:B--2---:R-:W-:Y:S01]  /*1030*/  @P0 FMUL R8, R8, 0.25 ;  /* 0x3e80000008080820 */ /* 0x004fe20000400000 */
[----:B---3--:R-:W-:-:S03]  /*1040*/  @P0 FMUL R10, R10, 0.25 ;  /* 0x3e8000000a0a0820 */ /* 0x008fc60000400000 */
[----:B------:R-:W-:Y:S01]  /*1050*/  @!P1 FMUL R8, R8, 16777216 ;  /* 0x4b80000008089820 */ /* 0x000fe20000400000 */
[----:B------:R-:W-:-:S03]  /*1060*/  @!P1 FMUL R10, R10, 16777216 ;  /* 0x4b8000000a0a9820 */ /* 0x000fc60000400000 */
[C---:B0-----:R-:W-:Y:S01]  /*1070*/  FFMA R8, R3.reuse, R8, 9.9999999747524270788e-07 ;  /* 0x358637bd03087423 */ /* 0x041fe20000000008 */
[----:B------:R-:W-:-:S05]  /*1080*/  FFMA R3, R3, R10, 9.9999999747524270788e-07 ;  /* 0x358637bd03037423 */ /* 0x000fca000000000a */
[----:B------:R-:W0:Y:S08]  /*1090*/  MUFU.RSQ R8, R8 ;  /* 0x0000000800087308 */ /* 0x000e300000001400 */
[----:B------:R-:W1:Y:S01]  /*10a0*/  MUFU.RSQ R3, R3 ;  /* 0x0000000300037308 */ /* 0x000e620000001400 */
[----:B----4-:R-:W-:Y:S02]  /*10b0*/  HADD2.F32 R11, -RZ, R11.H0_H0 ;  /* 0x2000000bff0b7230 */ /* 0x010fe40000004100 */
[----:B-----5:R-:W-:-:S03]  /*10c0*/  HADD2.F32 R2, -RZ, R17.H0_H0 ;  /* 0x20000011ff027230 */ /* 0x020fc60000004100 */
[----:B------:R-:W-:Y:S02]  /*10d0*/  FADD R11, R11, -R18 ;  /* 0x800000120b0b7221 */ /* 0x000fe40000000000 */
[----:B------:R-:W-:Y:S02]  /*10e0*/  FADD R2, R2, -R23 ;  /* 0x8000001702027221 */ /* 0x000fe40000000000 */
[----:B0-----:R-:W-:Y:S01]  /*10f0*/  FMUL R11, R8, R11 ;  /* 0x0000000b080b7220 */ /* 0x001fe20000400000 */
[----:B------:R-:W-:Y:S01]  /*1100*/  HADD2.F32 R22, -RZ, R22.H0_H0 ;  /* 0x20000016ff167230 */ /* 0x000fe20000004100 */
[----:B-1----:R-:W-:Y:S01]  /*1110*/  FMUL R2, R3, R2 ;  /* 0x0000000203027220 */ /* 0x002fe20000400000 */
[----:B------:R-:W-:Y:S02]  /*1120*/  HADD2.F32 R21, -RZ, R21.H0_H0 ;  /* 0x20000015ff157230 */ /* 0x000fe40000004100 */
[----:B------:R-:W-:Y:S02]  /*1130*/  HADD2.F32 R20, -RZ, R20.H0_H0 ;  /* 0x20000014ff147230 */ /* 0x000fe40000004100 */
[----:B------:R-:W-:Y:S01]  /*1140*/  HADD2.F32 R19, -RZ, R19.H0_H0 ;  /* 0x20000013ff137230 */ /* 0x000fe20000004100 */
[----:B------:R-:W-:-:S04]  /*1150*/  FFMA R11, R22, R11, R21 ;  /* 0x0000000b160b7223 */ /* 0x000fc80000000015 */
[----:B------:R-:W-:Y:S01]  /*1160*/  FFMA R2, R20, R2, R19 ;  /* 0x0000000214027223 */ /* 0x000fe20000000013 */
[----:B------:R-:W-:-:S04]  /*1170*/  IMAD.WIDE R16, R0, R16, c[0x0][0x188] ;  /* 0x0000620000107625 */ /* 0x000fc800078e0210 */
[----:B------:R-:W-:Y:S01]  /*1180*/  F2FP.F16.F32.PACK_AB R11, R11, R2 ;  /* 0x000000020b0b723e */ /* 0x000fe200000000ff */
[----:B------:R-:W-:Y:S06]  /*1190*/  @P2 EXIT ;  /* 0x000000000000294d */ /* 0x000fec0003800000 */
[----:B------:R-:W-:Y:S01]  /*11a0*/  STG.E [R16.64], R11 ;  /* 0x0000000b10007986 */ /* 0x000fe2000c101904 */
[----:B------:R-:W-:Y:S05]  /*11b0*/  EXIT ;  /* 0x000000000000794d */ /* 0x000fea0003800000 */
.L_x_0:
[----:B------:R-:W-:-:S00]  /*11c0*/  BRA `(.L_x_0) ;  /* 0xfffffff000007947 */ /* 0x000fc0000383ffff */
[----:B------:R-:W-:-:S00]  /*11d0*/  NOP ;  /* 0x0000000000007918 */ /* 0x000fc00000000000 */
        /* <DEDUP_REMOVED lines=10> */
.L_x_1:


//--------------------- .nv.global.init           --------------------------
	.section	.nv.global.init,"aw",@progbits
.nv.global.init:
	.type		_$_str,@object
	.size		_$_str,(.L_0 - _$_str)
_$_str:
        /*0000*/ 	.byte	0x5f, 0x5f, 0x43, 0x55, 0x44, 0x41, 0x5f, 0x46, 0x54, 0x5a, 0x00
.L_0:
